//
// Generated by NVIDIA NVVM Compiler
//
// Compiler Build ID: CL-36424714
// Cuda compilation tools, release 13.0, V13.0.88
// Based on NVVM 20.0.0
//

.version 9.0
.target sm_100
.address_size 64

	// .globl	_Z4CapsPcPi

.visible .entry _Z4CapsPcPi(
	.param .u64 .ptr .align 1 _Z4CapsPcPi_param_0,
	.param .u64 .ptr .align 1 _Z4CapsPcPi_param_1
)
{
	.reg .pred 	%p<3>;
	.reg .b16 	%rs<3>;
	.reg .b32 	%r<3>;
	.reg .b64 	%rd<9>;

	ld.param.u64 	%rd1, [_Z4CapsPcPi_param_0];
	ld.param.u64 	%rd2, [_Z4CapsPcPi_param_1];
	mov.u32 	%r1, %ctaid.x;
	setp.gt.u32 	%p1, %r1, 31;
	@%p1 bra 	$L__BB0_3;
	cvta.to.global.u64 	%rd3, %rd2;
	mul.wide.u32 	%rd4, %r1, 4;
	add.s64 	%rd5, %rd3, %rd4;
	ld.global.u32 	%r2, [%rd5];
	setp.ne.s32 	%p2, %r2, 1;
	@%p2 bra 	$L__BB0_3;
	cvt.u64.u32 	%rd6, %r1;
	cvta.to.global.u64 	%rd7, %rd1;
	add.s64 	%rd8, %rd7, %rd6;
	ld.global.u8 	%rs1, [%rd8];
	add.s16 	%rs2, %rs1, -32;
	st.global.u8 	[%rd8], %rs2;
$L__BB0_3:
	ret;

}


// ===== COMPILED SASS (sm_100) =====

	.target	sm_100

	.elftype	@"ET_EXEC"


//--------------------- .note.nv.tkinfo           --------------------------
	.section	.note.nv.tkinfo,"",@"SHT_NOTE"
	.sectionflags	@"SHF_NOTE_NV_TKINFO"
	.tkinfo
        /*0018*/ 	.word	0x00000002
        /*0030*/ 	.string	""
        /*0030*/ 	.string	"ptxas"
        /*0030*/ 	.string	"Cuda compilation tools, release 13.0, V13.0.88"
        /*0030*/ 	.string	"Build cuda_13.0.r13.0/compiler.36424714_0"
        /*0030*/ 	.string	"-arch sm_100 -m 64 "



//--------------------- .note.nv.cuinfo           --------------------------
	.section	.note.nv.cuinfo,"",@"SHT_NOTE"
	.sectionflags	@"SHF_NOTE_NV_CUINFO"
        /*0018*/ 	.short	0x0002
        /*001a*/ 	.short	0x0064
        /*001c*/ 	.short	0x0082
	.zero		2


//--------------------- .nv.info                  --------------------------
	.section	.nv.info,"",@"SHT_CUDA_INFO"
	.align	4


	//----- nvinfo : EIATTR_REGCOUNT
	.align		4
        /*0000*/ 	.byte	0x04, 0x2f
        /*0002*/ 	.short	(.L_1 - .L_0)
	.align		4
.L_0:
        /*0004*/ 	.word	index@(_Z4CapsPcPi)
        /*0008*/ 	.word	0x00000008


	//----- nvinfo : EIATTR_FRAME_SIZE
	.align		4
.L_1:
        /*000c*/ 	.byte	0x04, 0x11
        /*000e*/ 	.short	(.L_3 - .L_2)
	.align		4
.L_2:
        /*0010*/ 	.word	index@(_Z4CapsPcPi)
        /*0014*/ 	.word	0x00000000


	//----- nvinfo : EIATTR_MIN_STACK_SIZE
	.align		4
.L_3:
        /*0018*/ 	.byte	0x04, 0x12
        /*001a*/ 	.short	(.L_5 - .L_4)
	.align		4
.L_4:
        /*001c*/ 	.word	index@(_Z4CapsPcPi)
        /*0020*/ 	.word	0x00000000
.L_5:


//--------------------- .nv.compat                --------------------------
	.section	.nv.compat,"",@"SHT_CUDA_COMPAT_INFO"
	.align	4
        /*0000*/ 	.byte	0x02, 0x09, 0x00, 0x00, 0x02, 0x02, 0x01, 0x00, 0x02, 0x05, 0x05, 0x00, 0x03, 0x07, 0x01, 0x01
        /*0010*/ 	.byte	0x02, 0x03, 0x00, 0x00, 0x02, 0x06, 0x01, 0x00, 0x04, 0x0b, 0x08, 0x00, 0x09, 0x00, 0x00, 0x00
        /*0020*/ 	.byte	0x00, 0x00, 0x00, 0x00


//--------------------- .nv.info._Z4CapsPcPi      --------------------------
	.section	.nv.info._Z4CapsPcPi,"",@"SHT_CUDA_INFO"
	.sectionflags	@""
	.align	4


	//----- nvinfo : EIATTR_CUDA_API_VERSION
	.align		4
        /*0000*/ 	.byte	0x04, 0x37
        /*0002*/ 	.short	(.L_7 - .L_6)
.L_6:
        /*0004*/ 	.word	0x00000082


	//----- nvinfo : EIATTR_KPARAM_INFO
	.align		4
.L_7:
        /*0008*/ 	.byte	0x04, 0x17
        /*000a*/ 	.short	(.L_9 - .L_8)
.L_8:
        /*000c*/ 	.word	0x00000000
        /*0010*/ 	.short	0x0001
        /*0012*/ 	.short	0x0008
        /*0014*/ 	.byte	0x00, 0xf5, 0x21, 0x00


	//----- nvinfo : EIATTR_KPARAM_INFO
	.align		4
.L_9:
        /*0018*/ 	.byte	0x04, 0x17
        /*001a*/ 	.short	(.L_11 - .L_10)
.L_10:
        /*001c*/ 	.word	0x00000000
        /*0020*/ 	.short	0x0000
        /*0022*/ 	.short	0x0000
        /*0024*/ 	.byte	0x00, 0xf5, 0x21, 0x00


	//----- nvinfo : EIATTR_SPARSE_MMA_MASK
	.align		4
.L_11:
        /*0028*/ 	.byte	0x03, 0x50
        /*002a*/ 	.short	0x0000


	//----- nvinfo : EIATTR_MAXREG_COUNT
	.align		4
        /*002c*/ 	.byte	0x03, 0x1b
        /*002e*/ 	.short	0x00ff


	//----- nvinfo : EIATTR_MERCURY_ISA_VERSION
	.align		4
        /*0030*/ 	.byte	0x03, 0x5f
        /*0032*/ 	.short	0x0101


	//----- nvinfo : EIATTR_VRC_CTA_INIT_COUNT
	.align		4
        /*0034*/ 	.byte	0x02, 0x4a
	.zero		1
	.zero		1


	//----- nvinfo : EIATTR_EXIT_INSTR_OFFSETS
	.align		4
        /*0038*/ 	.byte	0x04, 0x1c
        /*003a*/ 	.short	(.L_13 - .L_12)


	//   ....[0]....
.L_12:
        /*003c*/ 	.word	0x00000030


	//   ....[1]....
        /*0040*/ 	.word	0x00000090


	//   ....[2]....
        /*0044*/ 	.word	0x00000100


	//----- nvinfo : EIATTR_CBANK_PARAM_SIZE
	.align		4
.L_13:
        /*0048*/ 	.byte	0x03, 0x19
        /*004a*/ 	.short	0x0010


	//----- nvinfo : EIATTR_PARAM_CBANK
	.align		4
        /*004c*/ 	.byte	0x04, 0x0a
        /*004e*/ 	.short	(.L_15 - .L_14)
	.align		4
.L_14:
        /*0050*/ 	.word	index@(.nv.constant0._Z4CapsPcPi)
        /*0054*/ 	.short	0x0380
        /*0056*/ 	.short	0x0010


	//----- nvinfo : EIATTR_SW_WAR
	.align		4
.L_15:
        /*0058*/ 	.byte	0x04, 0x36
        /*005a*/ 	.short	(.L_17 - .L_16)
.L_16:
        /*005c*/ 	.word	0x00000008
.L_17:


//--------------------- .nv.callgraph             --------------------------
	.section	.nv.callgraph,"",@"SHT_CUDA_CALLGRAPH"
	.align	4
	.sectionentsize	8
	.align		4
        /*0000*/ 	.word	0x00000000
	.align		4
        /*0004*/ 	.word	0xffffffff
	.align		4
        /*0008*/ 	.word	0x00000000
	.align		4
        /*000c*/ 	.word	0xfffffffe
	.align		4
        /*0010*/ 	.word	0x00000000
	.align		4
        /*0014*/ 	.word	0xfffffffd
	.align		4
        /*0018*/ 	.word	0x00000000
	.align		4
        /*001c*/ 	.word	0xfffffffc


//--------------------- .text._Z4CapsPcPi         --------------------------
	.section	.text._Z4CapsPcPi,"ax",@progbits
	.align	128
        .global         _Z4CapsPcPi
        .type           _Z4CapsPcPi,@function
        .size           _Z4CapsPcPi,(.L_x_1 - _Z4CapsPcPi)
        .other          _Z4CapsPcPi,@"STO_CUDA_ENTRY STV_DEFAULT"
_Z4CapsPcPi:
.text._Z4CapsPcPi:
[----:B------:R-:W-:Y:S01]  /*0000*/  LDC R1, c[0x0][0x37c] ;  /* 0x0000df00ff017b82 */ /* 0x000fe20000000800 */
[----:B------:R-:W0:Y:S02]  /*0010*/  S2R R5, SR_CTAID.X ;  /* 0x0000000000057919 */ /* 0x000e240000002500 */
[----:B0-----:R-:W-:-:S13]  /*0020*/  ISETP.GT.U32.AND P0, PT, R5, 0x1f, PT ;  /* 0x0000001f0500780c */ /* 0x001fda0003f04070 */
[----:B------:R-:W-:Y:S05]  /*0030*/  @P0 EXIT ;  /* 0x000000000000094d */ /* 0x000fea0003800000 */
[----:B------:R-:W0:Y:S01]  /*0040*/  LDC.64 R2, c[0x0][0x388] ;  /* 0x0000e200ff027b82 */ /* 0x000e220000000a00 */
[----:B------:R-:W1:Y:S01]  /*0050*/  LDCU.64 UR4, c[0x0][0x358] ;  /* 0x00006b00ff0477ac */ /* 0x000e620008000a00 */
[----:B0-----:R-:W-:-:S06]  /*0060*/  IMAD.WIDE.U32 R2, R5, 0x4, R2 ;  /* 0x0000000405027825 */ /* 0x001fcc00078e0002 */
[----:B-1----:R-:W2:Y:S02]  /*0070*/  LDG.E R2, desc[UR4][R2.64] ;  /* 0x0000000402027981 */ /* 0x002ea4000c1e1900 */
[----:B--2---:R-:W-:-:S13]  /*0080*/  ISETP.NE.AND P0, PT, R2, 0x1, PT ;  /* 0x000000010200780c */ /* 0x004fda0003f05270 */
[----:B------:R-:W-:Y:S05]  /*0090*/  @P0 EXIT ;  /* 0x000000000000094d */ /* 0x000fea0003800000 */
[----:B------:R-:W0:Y:S02]  /*00a0*/  LDCU.64 UR6, c[0x0][0x380] ;  /* 0x00007000ff0677ac */ /* 0x000e240008000a00 */
[----:B0-----:R-:W-:-:S05]  /*00b0*/  IADD3 R2, P0, PT, R5, UR6, RZ ;  /* 0x0000000605027c10 */ /* 0x001fca000ff1e0ff */
[----:B------:R-:W-:-:S05]  /*00c0*/  IMAD.X R3, RZ, RZ, UR7, P0 ;  /* 0x00000007ff037e24 */ /* 0x000fca00080e06ff */
[----:B------:R-:W2:Y:S02]  /*00d0*/  LDG.E.U8 R0, desc[UR4][R2.64] ;  /* 0x0000000402007981 */ /* 0x000ea4000c1e1100 */
[----:B--2---:R-:W-:-:S05]  /*00e0*/  VIADD R5, R0, 0xffffffe0 ;  /* 0xffffffe000057836 */ /* 0x004fca0000000000 */
[----:B------:R-:W-:Y:S01]  /*00f0*/  STG.E.U8 desc[UR4][R2.64], R5 ;  /* 0x0000000502007986 */ /* 0x000fe2000c101104 */
[----:B------:R-:W-:Y:S05]  /*0100*/  EXIT ;  /* 0x000000000000794d */ /* 0x000fea0003800000 */
.L_x_0:
[----:B------:R-:W-:-:S00]  /*0110*/  BRA `(.L_x_0) ;  /* 0xfffffffc00fc7947 */ /* 0x000fc0000383ffff */
[----:B------:R-:W-:-:S00]  /*0120*/  NOP ;  /* 0x0000000000007918 */ /* 0x000fc00000000000 */
        /* <DEDUP_REMOVED lines=13> */
.L_x_1:


//--------------------- .nv.shared.reserved.0     --------------------------
	.section	.nv.shared.reserved.0,"aw",@nobits
	.weak		__nv_reservedSMEM_offset_0_alias
	.size		__nv_reservedSMEM_offset_0_alias, 0, 64
	.other		__nv_reservedSMEM_offset_0_alias,@"STO_CUDA_RESERVED_SHARED STV_DEFAULT"
__nv_reservedSMEM_offset_0_alias:
	.zero		0
	.zero		64


//--------------------- .nv.constant0._Z4CapsPcPi --------------------------
	.section	.nv.constant0._Z4CapsPcPi,"a",@progbits
	.sectionflags	@""
	.align	4
.nv.constant0._Z4CapsPcPi:
	.zero		912


//--------------------- SYMBOLS --------------------------

	.type		.nv.reservedSmem.offset0,@object
	.size		.nv.reservedSmem.offset0,0x4
